//
// Generated by NVIDIA NVVM Compiler
//
// Compiler Build ID: CL-36424714
// Cuda compilation tools, release 13.0, V13.0.88
// Based on NVVM 20.0.0
//

.version 9.0
.target sm_100
.address_size 64

	// .globl	_Z13sum_reductionIdEvPT_S1_
// _ZZ13sum_reductionIdEvPT_S1_E15A_temporary_sum has been demoted

.visible .entry _Z13sum_reductionIdEvPT_S1_(
	.param .u64 .ptr .align 1 _Z13sum_reductionIdEvPT_S1__param_0,
	.param .u64 .ptr .align 1 _Z13sum_reductionIdEvPT_S1__param_1
)
{
	.reg .pred 	%p<5>;
	.reg .b32 	%r<16>;
	.reg .b64 	%rd<11>;
	.reg .b64 	%fd<8>;
	// demoted variable
	.shared .align 8 .b8 _ZZ13sum_reductionIdEvPT_S1_E15A_temporary_sum[2048];
	ld.param.u64 	%rd2, [_Z13sum_reductionIdEvPT_S1__param_0];
	ld.param.u64 	%rd1, [_Z13sum_reductionIdEvPT_S1__param_1];
	cvta.to.global.u64 	%rd3, %rd2;
	mov.u32 	%r1, %ctaid.x;
	mov.u32 	%r15, %ntid.x;
	mul.lo.s32 	%r7, %r15, %r1;
	shl.b32 	%r8, %r7, 1;
	mov.u32 	%r3, %tid.x;
	add.s32 	%r9, %r8, %r3;
	mul.wide.u32 	%rd4, %r9, 8;
	add.s64 	%rd5, %rd3, %rd4;
	ld.global.f64 	%fd1, [%rd5];
	add.s32 	%r10, %r9, %r15;
	mul.wide.u32 	%rd6, %r10, 8;
	add.s64 	%rd7, %rd3, %rd6;
	ld.global.f64 	%fd2, [%rd7];
	add.f64 	%fd3, %fd1, %fd2;
	shl.b32 	%r11, %r3, 3;
	mov.u32 	%r12, _ZZ13sum_reductionIdEvPT_S1_E15A_temporary_sum;
	add.s32 	%r4, %r12, %r11;
	st.shared.f64 	[%r4], %fd3;
	bar.sync 	0;
	setp.lt.u32 	%p1, %r15, 2;
	@%p1 bra 	$L__BB0_4;
$L__BB0_1:
	shr.u32 	%r6, %r15, 1;
	setp.ge.u32 	%p2, %r3, %r6;
	@%p2 bra 	$L__BB0_3;
	shl.b32 	%r13, %r6, 3;
	add.s32 	%r14, %r4, %r13;
	ld.shared.f64 	%fd4, [%r14];
	ld.shared.f64 	%fd5, [%r4];
	add.f64 	%fd6, %fd4, %fd5;
	st.shared.f64 	[%r4], %fd6;
$L__BB0_3:
	bar.sync 	0;
	setp.gt.u32 	%p3, %r15, 3;
	mov.u32 	%r15, %r6;
	@%p3 bra 	$L__BB0_1;
$L__BB0_4:
	setp.ne.s32 	%p4, %r3, 0;
	@%p4 bra 	$L__BB0_6;
	ld.shared.f64 	%fd7, [_ZZ13sum_reductionIdEvPT_S1_E15A_temporary_sum];
	cvta.to.global.u64 	%rd8, %rd1;
	mul.wide.u32 	%rd9, %r1, 8;
	add.s64 	%rd10, %rd8, %rd9;
	st.global.f64 	[%rd10], %fd7;
$L__BB0_6:
	ret;

}


// ===== COMPILED SASS (sm_100) =====

	.target	sm_100

	.elftype	@"ET_EXEC"


//--------------------- .note.nv.tkinfo           --------------------------
	.section	.note.nv.tkinfo,"",@"SHT_NOTE"
	.sectionflags	@"SHF_NOTE_NV_TKINFO"
	.tkinfo
        /*0018*/ 	.word	0x00000002
        /*0030*/ 	.string	""
        /*0030*/ 	.string	"ptxas"
        /*0030*/ 	.string	"Cuda compilation tools, release 13.0, V13.0.88"
        /*0030*/ 	.string	"Build cuda_13.0.r13.0/compiler.36424714_0"
        /*0030*/ 	.string	"-arch sm_100 -m 64 "



//--------------------- .note.nv.cuinfo           --------------------------
	.section	.note.nv.cuinfo,"",@"SHT_NOTE"
	.sectionflags	@"SHF_NOTE_NV_CUINFO"
        /*0018*/ 	.short	0x0002
        /*001a*/ 	.short	0x0064
        /*001c*/ 	.short	0x0082
	.zero		2


//--------------------- .nv.info                  --------------------------
	.section	.nv.info,"",@"SHT_CUDA_INFO"
	.align	4


	//----- nvinfo : EIATTR_REGCOUNT
	.align		4
        /*0000*/ 	.byte	0x04, 0x2f
        /*0002*/ 	.short	(.L_1 - .L_0)
	.align		4
.L_0:
        /*0004*/ 	.word	index@(_Z13sum_reductionIdEvPT_S1_)
        /*0008*/ 	.word	0x0000000e


	//----- nvinfo : EIATTR_FRAME_SIZE
	.align		4
.L_1:
        /*000c*/ 	.byte	0x04, 0x11
        /*000e*/ 	.short	(.L_3 - .L_2)
	.align		4
.L_2:
        /*0010*/ 	.word	index@(_Z13sum_reductionIdEvPT_S1_)
        /*0014*/ 	.word	0x00000000


	//----- nvinfo : EIATTR_MIN_STACK_SIZE
	.align		4
.L_3:
        /*0018*/ 	.byte	0x04, 0x12
        /*001a*/ 	.short	(.L_5 - .L_4)
	.align		4
.L_4:
        /*001c*/ 	.word	index@(_Z13sum_reductionIdEvPT_S1_)
        /*0020*/ 	.word	0x00000000
.L_5:


//--------------------- .nv.compat                --------------------------
	.section	.nv.compat,"",@"SHT_CUDA_COMPAT_INFO"
	.align	4
        /*0000*/ 	.byte	0x02, 0x09, 0x00, 0x00, 0x02, 0x02, 0x01, 0x00, 0x02, 0x05, 0x05, 0x00, 0x03, 0x07, 0x01, 0x01
        /*0010*/ 	.byte	0x02, 0x03, 0x00, 0x00, 0x02, 0x06, 0x01, 0x00, 0x04, 0x0b, 0x08, 0x00, 0x01, 0x00, 0x00, 0x00
        /*0020*/ 	.byte	0x00, 0x00, 0x00, 0x00


//--------------------- .nv.info._Z13sum_reductionIdEvPT_S1_ --------------------------
	.section	.nv.info._Z13sum_reductionIdEvPT_S1_,"",@"SHT_CUDA_INFO"
	.sectionflags	@""
	.align	4


	//----- nvinfo : EIATTR_CUDA_API_VERSION
	.align		4
        /*0000*/ 	.byte	0x04, 0x37
        /*0002*/ 	.short	(.L_7 - .L_6)
.L_6:
        /*0004*/ 	.word	0x00000082


	//----- nvinfo : EIATTR_KPARAM_INFO
	.align		4
.L_7:
        /*0008*/ 	.byte	0x04, 0x17
        /*000a*/ 	.short	(.L_9 - .L_8)
.L_8:
        /*000c*/ 	.word	0x00000000
        /*0010*/ 	.short	0x0001
        /*0012*/ 	.short	0x0008
        /*0014*/ 	.byte	0x00, 0xf5, 0x21, 0x00


	//----- nvinfo : EIATTR_KPARAM_INFO
	.align		4
.L_9:
        /*0018*/ 	.byte	0x04, 0x17
        /*001a*/ 	.short	(.L_11 - .L_10)
.L_10:
        /*001c*/ 	.word	0x00000000
        /*0020*/ 	.short	0x0000
        /*0022*/ 	.short	0x0000
        /*0024*/ 	.byte	0x00, 0xf5, 0x21, 0x00


	//----- nvinfo : EIATTR_SPARSE_MMA_MASK
	.align		4
.L_11:
        /*0028*/ 	.byte	0x03, 0x50
        /*002a*/ 	.short	0x0000


	//----- nvinfo : EIATTR_MAXREG_COUNT
	.align		4
        /*002c*/ 	.byte	0x03, 0x1b
        /*002e*/ 	.short	0x00ff


	//----- nvinfo : EIATTR_NUM_BARRIERS
	.align		4
        /*0030*/ 	.byte	0x02, 0x4c
        /*0032*/ 	.byte	0x01
	.zero		1


	//----- nvinfo : EIATTR_MERCURY_ISA_VERSION
	.align		4
        /*0034*/ 	.byte	0x03, 0x5f
        /*0036*/ 	.short	0x0101


	//----- nvinfo : EIATTR_VRC_CTA_INIT_COUNT
	.align		4
        /*0038*/ 	.byte	0x02, 0x4a
	.zero		1
	.zero		1


	//----- nvinfo : EIATTR_EXIT_INSTR_OFFSETS
	.align		4
        /*003c*/ 	.byte	0x04, 0x1c
        /*003e*/ 	.short	(.L_13 - .L_12)


	//   ....[0]....
.L_12:
        /*0040*/ 	.word	0x00000230


	//   ....[1]....
        /*0044*/ 	.word	0x000002b0


	//----- nvinfo : EIATTR_CBANK_PARAM_SIZE
	.align		4
.L_13:
        /*0048*/ 	.byte	0x03, 0x19
        /*004a*/ 	.short	0x0010


	//----- nvinfo : EIATTR_PARAM_CBANK
	.align		4
        /*004c*/ 	.byte	0x04, 0x0a
        /*004e*/ 	.short	(.L_15 - .L_14)
	.align		4
.L_14:
        /*0050*/ 	.word	index@(.nv.constant0._Z13sum_reductionIdEvPT_S1_)
        /*0054*/ 	.short	0x0380
        /*0056*/ 	.short	0x0010


	//----- nvinfo : EIATTR_SW_WAR
	.align		4
.L_15:
        /*0058*/ 	.byte	0x04, 0x36
        /*005a*/ 	.short	(.L_17 - .L_16)
.L_16:
        /*005c*/ 	.word	0x00000008
.L_17:


//--------------------- .nv.callgraph             --------------------------
	.section	.nv.callgraph,"",@"SHT_CUDA_CALLGRAPH"
	.align	4
	.sectionentsize	8
	.align		4
        /*0000*/ 	.word	0x00000000
	.align		4
        /*0004*/ 	.word	0xffffffff
	.align		4
        /*0008*/ 	.word	0x00000000
	.align		4
        /*000c*/ 	.word	0xfffffffe
	.align		4
        /*0010*/ 	.word	0x00000000
	.align		4
        /*0014*/ 	.word	0xfffffffd
	.align		4
        /*0018*/ 	.word	0x00000000
	.align		4
        /*001c*/ 	.word	0xfffffffc


//--------------------- .text._Z13sum_reductionIdEvPT_S1_ --------------------------
	.section	.text._Z13sum_reductionIdEvPT_S1_,"ax",@progbits
	.align	128
        .global         _Z13sum_reductionIdEvPT_S1_
        .type           _Z13sum_reductionIdEvPT_S1_,@function
        .size           _Z13sum_reductionIdEvPT_S1_,(.L_x_3 - _Z13sum_reductionIdEvPT_S1_)
        .other          _Z13sum_reductionIdEvPT_S1_,@"STO_CUDA_ENTRY STV_DEFAULT"
_Z13sum_reductionIdEvPT_S1_:
.text._Z13sum_reductionIdEvPT_S1_:
[----:B------:R-:W-:Y:S01]  /*0000*/  LDC R1, c[0x0][0x37c] ;  /* 0x0000df00ff017b82 */ /* 0x000fe20000000800 */
[----:B------:R-:W0:Y:S01]  /*0010*/  S2R R0, SR_CTAID.X ;  /* 0x0000000000007919 */ /* 0x000e220000002500 */
[----:B------:R-:W0:Y:S06]  /*0020*/  LDCU UR8, c[0x0][0x360] ;  /* 0x00006c00ff0877ac */ /* 0x000e2c0008000800 */
[----:B------:R-:W1:Y:S01]  /*0030*/  LDC.64 R4, c[0x0][0x380] ;  /* 0x0000e000ff047b82 */ /* 0x000e620000000a00 */
[----:B------:R-:W2:Y:S01]  /*0040*/  S2R R11, SR_TID.X ;  /* 0x00000000000b7919 */ /* 0x000ea20000002100 */
[----:B------:R-:W3:Y:S01]  /*0050*/  LDCU.64 UR6, c[0x0][0x358] ;  /* 0x00006b00ff0677ac */ /* 0x000ee20008000a00 */
[----:B0-----:R-:W-:-:S04]  /*0060*/  IMAD R2, R0, UR8, RZ ;  /* 0x0000000800027c24 */ /* 0x001fc8000f8e02ff */
[----:B--2---:R-:W-:-:S05]  /*0070*/  IMAD R3, R2, 0x2, R11 ;  /* 0x0000000202037824 */ /* 0x004fca00078e020b */
[C---:B------:R-:W-:Y:S01]  /*0080*/  IADD3 R7, PT, PT, R3.reuse, UR8, RZ ;  /* 0x0000000803077c10 */ /* 0x040fe2000fffe0ff */
[----:B-1----:R-:W-:-:S04]  /*0090*/  IMAD.WIDE.U32 R2, R3, 0x8, R4 ;  /* 0x0000000803027825 */ /* 0x002fc800078e0004 */
[----:B------:R-:W-:Y:S02]  /*00a0*/  IMAD.WIDE.U32 R4, R7, 0x8, R4 ;  /* 0x0000000807047825 */ /* 0x000fe400078e0004 */
[----:B---3--:R-:W2:Y:S04]  /*00b0*/  LDG.E.64 R2, desc[UR6][R2.64] ;  /* 0x0000000602027981 */ /* 0x008ea8000c1e1b00 */
[----:B------:R-:W2:Y:S01]  /*00c0*/  LDG.E.64 R4, desc[UR6][R4.64] ;  /* 0x0000000604047981 */ /* 0x000ea2000c1e1b00 */
[----:B------:R-:W0:Y:S01]  /*00d0*/  S2UR UR5, SR_CgaCtaId ;  /* 0x00000000000579c3 */ /* 0x000e220000008800 */
[----:B------:R-:W-:Y:S01]  /*00e0*/  UMOV UR4, 0x400 ;  /* 0x0000040000047882 */ /* 0x000fe20000000000 */
[----:B------:R-:W-:Y:S01]  /*00f0*/  UISETP.GE.U32.AND UP0, UPT, UR8, 0x2, UPT ;  /* 0x000000020800788c */ /* 0x000fe2000bf06070 */
[----:B------:R-:W-:Y:S01]  /*0100*/  ISETP.NE.AND P0, PT, R11, RZ, PT ;  /* 0x000000ff0b00720c */ /* 0x000fe20003f05270 */
[----:B0-----:R-:W-:-:S06]  /*0110*/  ULEA UR4, UR5, UR4, 0x18 ;  /* 0x0000000405047291 */ /* 0x001fcc000f8ec0ff */
[----:B------:R-:W-:Y:S01]  /*0120*/  LEA R9, R11, UR4, 0x3 ;  /* 0x000000040b097c11 */ /* 0x000fe2000f8e18ff */
[----:B--2---:R-:W-:-:S07]  /*0130*/  DADD R6, R2, R4 ;  /* 0x0000000002067229 */ /* 0x004fce0000000004 */
[----:B------:R0:W-:Y:S01]  /*0140*/  STS.64 [R9], R6 ;  /* 0x0000000609007388 */ /* 0x0001e20000000a00 */
[----:B------:R-:W-:Y:S06]  /*0150*/  BAR.SYNC.DEFER_BLOCKING 0x0 ;  /* 0x0000000000007b1d */ /* 0x000fec0000010000 */
[----:B------:R-:W-:Y:S05]  /*0160*/  BRA.U !UP0, `(.L_x_0) ;  /* 0x0000000108307547 */ /* 0x000fea000b800000 */
[----:B0-----:R-:W-:-:S07]  /*0170*/  IMAD.U32 R6, RZ, RZ, UR8 ;  /* 0x00000008ff067e24 */ /* 0x001fce000f8e00ff */
.L_x_1:
[----:B------:R-:W-:-:S04]  /*0180*/  SHF.R.U32.HI R8, RZ, 0x1, R6 ;  /* 0x00000001ff087819 */ /* 0x000fc80000011606 */
[----:B------:R-:W-:-:S13]  /*0190*/  ISETP.GE.U32.AND P1, PT, R11, R8, PT ;  /* 0x000000080b00720c */ /* 0x000fda0003f26070 */
[----:B------:R-:W-:Y:S01]  /*01a0*/  @!P1 LEA R7, R8, R9, 0x3 ;  /* 0x0000000908079211 */ /* 0x000fe200078e18ff */
[----:B------:R-:W-:Y:S04]  /*01b0*/  @!P1 LDS.64 R4, [R9] ;  /* 0x0000000009049984 */ /* 0x000fe80000000a00 */
[----:B------:R-:W0:Y:S02]  /*01c0*/  @!P1 LDS.64 R2, [R7] ;  /* 0x0000000007029984 */ /* 0x000e240000000a00 */
[----:B0-----:R-:W-:-:S07]  /*01d0*/  @!P1 DADD R2, R2, R4 ;  /* 0x0000000002029229 */ /* 0x001fce0000000004 */
[----:B------:R1:W-:Y:S01]  /*01e0*/  @!P1 STS.64 [R9], R2 ;  /* 0x0000000209009388 */ /* 0x0003e20000000a00 */
[----:B------:R-:W-:Y:S01]  /*01f0*/  BAR.SYNC.DEFER_BLOCKING 0x0 ;  /* 0x0000000000007b1d */ /* 0x000fe20000010000 */
[----:B------:R-:W-:Y:S01]  /*0200*/  ISETP.GT.U32.AND P1, PT, R6, 0x3, PT ;  /* 0x000000030600780c */ /* 0x000fe20003f24070 */
[----:B------:R-:W-:-:S12]  /*0210*/  IMAD.MOV.U32 R6, RZ, RZ, R8 ;  /* 0x000000ffff067224 */ /* 0x000fd800078e0008 */
[----:B-1----:R-:W-:Y:S05]  /*0220*/  @P1 BRA `(.L_x_1) ;  /* 0xfffffffc00d41947 */ /* 0x002fea000383ffff */
.L_x_0:
[----:B------:R-:W-:Y:S05]  /*0230*/  @P0 EXIT ;  /* 0x000000000000094d */ /* 0x000fea0003800000 */
[----:B------:R-:W1:Y:S01]  /*0240*/  S2UR UR5, SR_CgaCtaId ;  /* 0x00000000000579c3 */ /* 0x000e620000008800 */
[----:B------:R-:W-:-:S07]  /*0250*/  UMOV UR4, 0x400 ;  /* 0x0000040000047882 */ /* 0x000fce0000000000 */
[----:B------:R-:W2:Y:S01]  /*0260*/  LDC.64 R4, c[0x0][0x388] ;  /* 0x0000e200ff047b82 */ /* 0x000ea20000000a00 */
[----:B-1----:R-:W-:Y:S01]  /*0270*/  ULEA UR4, UR5, UR4, 0x18 ;  /* 0x0000000405047291 */ /* 0x002fe2000f8ec0ff */
[----:B--2---:R-:W-:-:S08]  /*0280*/  IMAD.WIDE.U32 R4, R0, 0x8, R4 ;  /* 0x0000000800047825 */ /* 0x004fd000078e0004 */
[----:B------:R-:W1:Y:S04]  /*0290*/  LDS.64 R2, [UR4] ;  /* 0x00000004ff027984 */ /* 0x000e680008000a00 */
[----:B-1----:R-:W-:Y:S01]  /*02a0*/  STG.E.64 desc[UR6][R4.64], R2 ;  /* 0x0000000204007986 */ /* 0x002fe2000c101b06 */
[----:B------:R-:W-:Y:S05]  /*02b0*/  EXIT ;  /* 0x000000000000794d */ /* 0x000fea0003800000 */
.L_x_2:
[----:B------:R-:W-:-:S00]  /*02c0*/  BRA `(.L_x_2) ;  /* 0xfffffffc00fc7947 */ /* 0x000fc0000383ffff */
[----:B------:R-:W-:-:S00]  /*02d0*/  NOP ;  /* 0x0000000000007918 */ /* 0x000fc00000000000 */
        /* <DEDUP_REMOVED lines=10> */
.L_x_3:


//--------------------- .nv.shared._Z13sum_reductionIdEvPT_S1_ --------------------------
	.section	.nv.shared._Z13sum_reductionIdEvPT_S1_,"aw",@nobits
	.sectionflags	@""
	.align	8
.nv.shared._Z13sum_reductionIdEvPT_S1_:
	.zero		3072


//--------------------- .nv.shared.reserved.0     --------------------------
	.section	.nv.shared.reserved.0,"aw",@nobits
	.weak		__nv_reservedSMEM_offset_0_alias
	.size		__nv_reservedSMEM_offset_0_alias, 0, 64
	.other		__nv_reservedSMEM_offset_0_alias,@"STO_CUDA_RESERVED_SHARED STV_DEFAULT"
__nv_reservedSMEM_offset_0_alias:
	.zero		0
	.zero		64


//--------------------- .nv.constant0._Z13sum_reductionIdEvPT_S1_ --------------------------
	.section	.nv.constant0._Z13sum_reductionIdEvPT_S1_,"a",@progbits
	.sectionflags	@""
	.align	4
.nv.constant0._Z13sum_reductionIdEvPT_S1_:
	.zero		912


//--------------------- SYMBOLS --------------------------

	.type		.nv.reservedSmem.offset0,@object
	.size		.nv.reservedSmem.offset0,0x4
	.type		.nv.reservedSmem.cap,@object
	.size		.nv.reservedSmem.cap,0x4
